//
// Generated by NVIDIA NVVM Compiler
//
// Compiler Build ID: CL-36424714
// Cuda compilation tools, release 13.0, V13.0.88
// Based on NVVM 20.0.0
//

.version 9.0
.target sm_100
.address_size 64

	// .globl	_Z16increment_kernelPii

.visible .entry _Z16increment_kernelPii(
	.param .u64 .ptr .align 1 _Z16increment_kernelPii_param_0,
	.param .u32 _Z16increment_kernelPii_param_1
)
{
	.reg .pred 	%p<2>;
	.reg .b32 	%r<8>;
	.reg .b64 	%rd<5>;

	ld.param.u64 	%rd1, [_Z16increment_kernelPii_param_0];
	ld.param.u32 	%r2, [_Z16increment_kernelPii_param_1];
	mov.u32 	%r3, %tid.x;
	mov.u32 	%r4, %ntid.x;
	mov.u32 	%r5, %ctaid.x;
	mad.lo.s32 	%r1, %r4, %r5, %r3;
	setp.ge.s32 	%p1, %r1, %r2;
	@%p1 bra 	$L__BB0_2;
	cvta.to.global.u64 	%rd2, %rd1;
	mul.wide.s32 	%rd3, %r1, 4;
	add.s64 	%rd4, %rd2, %rd3;
	ld.global.u32 	%r6, [%rd4];
	add.s32 	%r7, %r6, 1;
	st.global.u32 	[%rd4], %r7;
$L__BB0_2:
	ret;

}


// ===== COMPILED SASS (sm_100) =====

	.target	sm_100

	.elftype	@"ET_EXEC"


//--------------------- .note.nv.tkinfo           --------------------------
	.section	.note.nv.tkinfo,"",@"SHT_NOTE"
	.sectionflags	@"SHF_NOTE_NV_TKINFO"
	.tkinfo
        /*0018*/ 	.word	0x00000002
        /*0030*/ 	.string	""
        /*0030*/ 	.string	"ptxas"
        /*0030*/ 	.string	"Cuda compilation tools, release 13.0, V13.0.88"
        /*0030*/ 	.string	"Build cuda_13.0.r13.0/compiler.36424714_0"
        /*0030*/ 	.string	"-arch sm_100 -m 64 "



//--------------------- .note.nv.cuinfo           --------------------------
	.section	.note.nv.cuinfo,"",@"SHT_NOTE"
	.sectionflags	@"SHF_NOTE_NV_CUINFO"
        /*0018*/ 	.short	0x0002
        /*001a*/ 	.short	0x0064
        /*001c*/ 	.short	0x0082
	.zero		2


//--------------------- .nv.info                  --------------------------
	.section	.nv.info,"",@"SHT_CUDA_INFO"
	.align	4


	//----- nvinfo : EIATTR_REGCOUNT
	.align		4
        /*0000*/ 	.byte	0x04, 0x2f
        /*0002*/ 	.short	(.L_1 - .L_0)
	.align		4
.L_0:
        /*0004*/ 	.word	index@(_Z16increment_kernelPii)
        /*0008*/ 	.word	0x00000008


	//----- nvinfo : EIATTR_FRAME_SIZE
	.align		4
.L_1:
        /*000c*/ 	.byte	0x04, 0x11
        /*000e*/ 	.short	(.L_3 - .L_2)
	.align		4
.L_2:
        /*0010*/ 	.word	index@(_Z16increment_kernelPii)
        /*0014*/ 	.word	0x00000000


	//----- nvinfo : EIATTR_MIN_STACK_SIZE
	.align		4
.L_3:
        /*0018*/ 	.byte	0x04, 0x12
        /*001a*/ 	.short	(.L_5 - .L_4)
	.align		4
.L_4:
        /*001c*/ 	.word	index@(_Z16increment_kernelPii)
        /*0020*/ 	.word	0x00000000
.L_5:


//--------------------- .nv.compat                --------------------------
	.section	.nv.compat,"",@"SHT_CUDA_COMPAT_INFO"
	.align	4
        /*0000*/ 	.byte	0x02, 0x09, 0x00, 0x00, 0x02, 0x02, 0x01, 0x00, 0x02, 0x05, 0x05, 0x00, 0x03, 0x07, 0x01, 0x01
        /*0010*/ 	.byte	0x02, 0x03, 0x00, 0x00, 0x02, 0x06, 0x01, 0x00, 0x04, 0x0b, 0x08, 0x00, 0x09, 0x00, 0x00, 0x00
        /*0020*/ 	.byte	0x00, 0x00, 0x00, 0x00


//--------------------- .nv.info._Z16increment_kernelPii --------------------------
	.section	.nv.info._Z16increment_kernelPii,"",@"SHT_CUDA_INFO"
	.sectionflags	@""
	.align	4


	//----- nvinfo : EIATTR_CUDA_API_VERSION
	.align		4
        /*0000*/ 	.byte	0x04, 0x37
        /*0002*/ 	.short	(.L_7 - .L_6)
.L_6:
        /*0004*/ 	.word	0x00000082


	//----- nvinfo : EIATTR_KPARAM_INFO
	.align		4
.L_7:
        /*0008*/ 	.byte	0x04, 0x17
        /*000a*/ 	.short	(.L_9 - .L_8)
.L_8:
        /*000c*/ 	.word	0x00000000
        /*0010*/ 	.short	0x0001
        /*0012*/ 	.short	0x0008
        /*0014*/ 	.byte	0x00, 0xf0, 0x11, 0x00


	//----- nvinfo : EIATTR_KPARAM_INFO
	.align		4
.L_9:
        /*0018*/ 	.byte	0x04, 0x17
        /*001a*/ 	.short	(.L_11 - .L_10)
.L_10:
        /*001c*/ 	.word	0x00000000
        /*0020*/ 	.short	0x0000
        /*0022*/ 	.short	0x0000
        /*0024*/ 	.byte	0x00, 0xf5, 0x21, 0x00


	//----- nvinfo : EIATTR_SPARSE_MMA_MASK
	.align		4
.L_11:
        /*0028*/ 	.byte	0x03, 0x50
        /*002a*/ 	.short	0x0000


	//----- nvinfo : EIATTR_MAXREG_COUNT
	.align		4
        /*002c*/ 	.byte	0x03, 0x1b
        /*002e*/ 	.short	0x00ff


	//----- nvinfo : EIATTR_MERCURY_ISA_VERSION
	.align		4
        /*0030*/ 	.byte	0x03, 0x5f
        /*0032*/ 	.short	0x0101


	//----- nvinfo : EIATTR_VRC_CTA_INIT_COUNT
	.align		4
        /*0034*/ 	.byte	0x02, 0x4a
	.zero		1
	.zero		1


	//----- nvinfo : EIATTR_EXIT_INSTR_OFFSETS
	.align		4
        /*0038*/ 	.byte	0x04, 0x1c
        /*003a*/ 	.short	(.L_13 - .L_12)


	//   ....[0]....
.L_12:
        /*003c*/ 	.word	0x00000070


	//   ....[1]....
        /*0040*/ 	.word	0x000000e0


	//----- nvinfo : EIATTR_CBANK_PARAM_SIZE
	.align		4
.L_13:
        /*0044*/ 	.byte	0x03, 0x19
        /*0046*/ 	.short	0x000c


	//----- nvinfo : EIATTR_PARAM_CBANK
	.align		4
        /*0048*/ 	.byte	0x04, 0x0a
        /*004a*/ 	.short	(.L_15 - .L_14)
	.align		4
.L_14:
        /*004c*/ 	.word	index@(.nv.constant0._Z16increment_kernelPii)
        /*0050*/ 	.short	0x0380
        /*0052*/ 	.short	0x000c


	//----- nvinfo : EIATTR_SW_WAR
	.align		4
.L_15:
        /*0054*/ 	.byte	0x04, 0x36
        /*0056*/ 	.short	(.L_17 - .L_16)
.L_16:
        /*0058*/ 	.word	0x00000008
.L_17:


//--------------------- .nv.callgraph             --------------------------
	.section	.nv.callgraph,"",@"SHT_CUDA_CALLGRAPH"
	.align	4
	.sectionentsize	8
	.align		4
        /*0000*/ 	.word	0x00000000
	.align		4
        /*0004*/ 	.word	0xffffffff
	.align		4
        /*0008*/ 	.word	0x00000000
	.align		4
        /*000c*/ 	.word	0xfffffffe
	.align		4
        /*0010*/ 	.word	0x00000000
	.align		4
        /*0014*/ 	.word	0xfffffffd
	.align		4
        /*0018*/ 	.word	0x00000000
	.align		4
        /*001c*/ 	.word	0xfffffffc


//--------------------- .text._Z16increment_kernelPii --------------------------
	.section	.text._Z16increment_kernelPii,"ax",@progbits
	.align	128
        .global         _Z16increment_kernelPii
        .type           _Z16increment_kernelPii,@function
        .size           _Z16increment_kernelPii,(.L_x_1 - _Z16increment_kernelPii)
        .other          _Z16increment_kernelPii,@"STO_CUDA_ENTRY STV_DEFAULT"
_Z16increment_kernelPii:
.text._Z16increment_kernelPii:
[----:B------:R-:W-:Y:S01]  /*0000*/  LDC R1, c[0x0][0x37c] ;  /* 0x0000df00ff017b82 */ /* 0x000fe20000000800 */
[----:B------:R-:W0:Y:S01]  /*0010*/  S2R R5, SR_TID.X ;  /* 0x0000000000057919 */ /* 0x000e220000002100 */
[----:B------:R-:W0:Y:S01]  /*0020*/  LDCU UR4, c[0x0][0x360] ;  /* 0x00006c00ff0477ac */ /* 0x000e220008000800 */
[----:B------:R-:W0:Y:S01]  /*0030*/  S2R R0, SR_CTAID.X ;  /* 0x0000000000007919 */ /* 0x000e220000002500 */
[----:B------:R-:W1:Y:S01]  /*0040*/  LDCU UR5, c[0x0][0x388] ;  /* 0x00007100ff0577ac */ /* 0x000e620008000800 */
[----:B0-----:R-:W-:-:S05]  /*0050*/  IMAD R5, R0, UR4, R5 ;  /* 0x0000000400057c24 */ /* 0x001fca000f8e0205 */
[----:B-1----:R-:W-:-:S13]  /*0060*/  ISETP.GE.AND P0, PT, R5, UR5, PT ;  /* 0x0000000505007c0c */ /* 0x002fda000bf06270 */
[----:B------:R-:W-:Y:S05]  /*0070*/  @P0 EXIT ;  /* 0x000000000000094d */ /* 0x000fea0003800000 */
[----:B------:R-:W0:Y:S01]  /*0080*/  LDC.64 R2, c[0x0][0x380] ;  /* 0x0000e000ff027b82 */ /* 0x000e220000000a00 */
[----:B------:R-:W1:Y:S01]  /*0090*/  LDCU.64 UR4, c[0x0][0x358] ;  /* 0x00006b00ff0477ac */ /* 0x000e620008000a00 */
[----:B0-----:R-:W-:-:S05]  /*00a0*/  IMAD.WIDE R2, R5, 0x4, R2 ;  /* 0x0000000405027825 */ /* 0x001fca00078e0202 */
[----:B-1----:R-:W2:Y:S02]  /*00b0*/  LDG.E R0, desc[UR4][R2.64] ;  /* 0x0000000402007981 */ /* 0x002ea4000c1e1900 */
[----:B--2---:R-:W-:-:S05]  /*00c0*/  IADD3 R5, PT, PT, R0, 0x1, RZ ;  /* 0x0000000100057810 */ /* 0x004fca0007ffe0ff */
[----:B------:R-:W-:Y:S01]  /*00d0*/  STG.E desc[UR4][R2.64], R5 ;  /* 0x0000000502007986 */ /* 0x000fe2000c101904 */
[----:B------:R-:W-:Y:S05]  /*00e0*/  EXIT ;  /* 0x000000000000794d */ /* 0x000fea0003800000 */
.L_x_0:
[----:B------:R-:W-:-:S00]  /*00f0*/  BRA `(.L_x_0) ;  /* 0xfffffffc00fc7947 */ /* 0x000fc0000383ffff */
[----:B------:R-:W-:-:S00]  /*0100*/  NOP ;  /* 0x0000000000007918 */ /* 0x000fc00000000000 */
[----:B------:R-:W-:-:S00]  /*0110*/  NOP ;  /* 0x0000000000007918 */ /* 0x000fc00000000000 */
[----:B------:R-:W-:-:S00]  /*0120*/  NOP ;  /* 0x0000000000007918 */ /* 0x000fc00000000000 */
[----:B------:R-:W-:-:S00]  /*0130*/  NOP ;  /* 0x0000000000007918 */ /* 0x000fc00000000000 */
[----:B------:R-:W-:-:S00]  /*0140*/  NOP ;  /* 0x0000000000007918 */ /* 0x000fc00000000000 */
[----:B------:R-:W-:-:S00]  /*0150*/  NOP ;  /* 0x0000000000007918 */ /* 0x000fc00000000000 */
[----:B------:R-:W-:-:S00]  /*0160*/  NOP ;  /* 0x0000000000007918 */ /* 0x000fc00000000000 */
[----:B------:R-:W-:-:S00]  /*0170*/  NOP ;  /* 0x0000000000007918 */ /* 0x000fc00000000000 */
.L_x_1:


//--------------------- .nv.shared.reserved.0     --------------------------
	.section	.nv.shared.reserved.0,"aw",@nobits
	.weak		__nv_reservedSMEM_offset_0_alias
	.size		__nv_reservedSMEM_offset_0_alias, 0, 64
	.other		__nv_reservedSMEM_offset_0_alias,@"STO_CUDA_RESERVED_SHARED STV_DEFAULT"
__nv_reservedSMEM_offset_0_alias:
	.zero		0
	.zero		64


//--------------------- .nv.constant0._Z16increment_kernelPii --------------------------
	.section	.nv.constant0._Z16increment_kernelPii,"a",@progbits
	.sectionflags	@""
	.align	4
.nv.constant0._Z16increment_kernelPii:
	.zero		908


//--------------------- SYMBOLS --------------------------

	.type		.nv.reservedSmem.offset0,@object
	.size		.nv.reservedSmem.offset0,0x4
